	.headerflags	@"EF_CUDA_TEXMODE_UNIFIED EF_CUDA_64BIT_ADDRESS EF_CUDA_ACCELERATORS EF_CUDA_SM90 EF_CUDA_VIRTUAL_SM(EF_CUDA_SM90)"
	.elftype	@"ET_EXEC"


//--------------------- .nv.info                  --------------------------
	.section	.nv.info,"",@"SHT_CUDA_INFO"
	.align	4


	//----- nvinfo : EIATTR_REGCOUNT
	.align		4
        /*0000*/ 	.byte	0x04, 0x2f
        /*0002*/ 	.short	(.L_1 - .L_0)
	.align		4
.L_0:
        /*0004*/ 	.word	index@(triton_poi_fused_add_mul_0)
        /*0008*/ 	.word	0x00000018


	//----- nvinfo : EIATTR_MIN_STACK_SIZE
	.align		4
.L_1:
        /*000c*/ 	.byte	0x04, 0x12
        /*000e*/ 	.short	(.L_3 - .L_2)
	.align		4
.L_2:
        /*0010*/ 	.word	index@(triton_poi_fused_add_mul_0)
        /*0014*/ 	.word	0x00000000


	//----- nvinfo : EIATTR_FRAME_SIZE
	.align		4
.L_3:
        /*0018*/ 	.byte	0x04, 0x11
        /*001a*/ 	.short	(.L_5 - .L_4)
	.align		4
.L_4:
        /*001c*/ 	.word	index@(triton_poi_fused_add_mul_0)
        /*0020*/ 	.word	0x00000000


	//----- nvinfo : EIATTR_MIN_STACK_SIZE
	.align		4
.L_5:
        /*0024*/ 	.byte	0x04, 0x12
        /*0026*/ 	.short	(.L_7 - .L_6)
	.align		4
.L_6:
        /*0028*/ 	.word	index@(triton_poi_fused_add_mul_0)
        /*002c*/ 	.word	0x00000000
.L_7:


//--------------------- .nv.info.triton_poi_fused_add_mul_0 --------------------------
	.section	.nv.info.triton_poi_fused_add_mul_0,"",@"SHT_CUDA_INFO"
	.sectionflags	@""
	.align	4


	//----- nvinfo : EIATTR_CUDA_API_VERSION
	.align		4
        /*0000*/ 	.byte	0x04, 0x37
        /*0002*/ 	.short	(.L_9 - .L_8)
.L_8:
        /*0004*/ 	.word	0x0000007c


	//----- nvinfo : EIATTR_KPARAM_INFO
	.align		4
.L_9:
        /*0008*/ 	.byte	0x04, 0x17
        /*000a*/ 	.short	(.L_11 - .L_10)
.L_10:
        /*000c*/ 	.word	0x00000000
        /*0010*/ 	.short	0x0004
        /*0012*/ 	.short	0x0020
        /*0014*/ 	.byte	0x00, 0xf0, 0x11, 0x00


	//----- nvinfo : EIATTR_KPARAM_INFO
	.align		4
.L_11:
        /*0018*/ 	.byte	0x04, 0x17
        /*001a*/ 	.short	(.L_13 - .L_12)
.L_12:
        /*001c*/ 	.word	0x00000000
        /*0020*/ 	.short	0x0003
        /*0022*/ 	.short	0x0018
        /*0024*/ 	.byte	0x00, 0xf4, 0x21, 0x00


	//----- nvinfo : EIATTR_KPARAM_INFO
	.align		4
.L_13:
        /*0028*/ 	.byte	0x04, 0x17
        /*002a*/ 	.short	(.L_15 - .L_14)
.L_14:
        /*002c*/ 	.word	0x00000000
        /*0030*/ 	.short	0x0002
        /*0032*/ 	.short	0x0010
        /*0034*/ 	.byte	0x00, 0xf4, 0x21, 0x00


	//----- nvinfo : EIATTR_KPARAM_INFO
	.align		4
.L_15:
        /*0038*/ 	.byte	0x04, 0x17
        /*003a*/ 	.short	(.L_17 - .L_16)
.L_16:
        /*003c*/ 	.word	0x00000000
        /*0040*/ 	.short	0x0001
        /*0042*/ 	.short	0x0008
        /*0044*/ 	.byte	0x00, 0xf4, 0x21, 0x00


	//----- nvinfo : EIATTR_KPARAM_INFO
	.align		4
.L_17:
        /*0048*/ 	.byte	0x04, 0x17
        /*004a*/ 	.short	(.L_19 - .L_18)
.L_18:
        /*004c*/ 	.word	0x00000000
        /*0050*/ 	.short	0x0000
        /*0052*/ 	.short	0x0000
        /*0054*/ 	.byte	0x00, 0xf4, 0x21, 0x00


	//----- nvinfo : EIATTR_SPARSE_MMA_MASK
	.align		4
.L_19:
        /*0058*/ 	.byte	0x03, 0x50
        /*005a*/ 	.short	0x0000


	//----- nvinfo : EIATTR_MAXREG_COUNT
	.align		4
        /*005c*/ 	.byte	0x03, 0x1b
        /*005e*/ 	.short	0x00ff


	//----- nvinfo : EIATTR_EXIT_INSTR_OFFSETS
	.align		4
        /*0060*/ 	.byte	0x04, 0x1c
        /*0062*/ 	.short	(.L_21 - .L_20)


	//   ....[0]....
.L_20:
        /*0064*/ 	.word	0x000003c0


	//   ....[1]....
        /*0068*/ 	.word	0x000003e0


	//----- nvinfo : EIATTR_REQNTID
	.align		4
.L_21:
        /*006c*/ 	.byte	0x04, 0x10
        /*006e*/ 	.short	(.L_23 - .L_22)
.L_22:
        /*0070*/ 	.word	0x00000080
        /*0074*/ 	.word	0x00000001
        /*0078*/ 	.word	0x00000001


	//----- nvinfo : EIATTR_CBANK_PARAM_SIZE
	.align		4
.L_23:
        /*007c*/ 	.byte	0x03, 0x19
        /*007e*/ 	.short	0x0024


	//----- nvinfo : EIATTR_PARAM_CBANK
	.align		4
        /*0080*/ 	.byte	0x04, 0x0a
        /*0082*/ 	.short	(.L_25 - .L_24)
	.align		4
.L_24:
        /*0084*/ 	.word	index@(.nv.constant0.triton_poi_fused_add_mul_0)
        /*0088*/ 	.short	0x0210
        /*008a*/ 	.short	0x0024


	//----- nvinfo : EIATTR_SW_WAR
	.align		4
.L_25:
        /*008c*/ 	.byte	0x04, 0x36
        /*008e*/ 	.short	(.L_27 - .L_26)
.L_26:
        /*0090*/ 	.word	0x00000008
.L_27:


//--------------------- .nv.callgraph             --------------------------
	.section	.nv.callgraph,"",@"SHT_CUDA_CALLGRAPH"
	.align	4
	.sectionentsize	8
	.align		4
        /*0000*/ 	.word	0x00000000
	.align		4
        /*0004*/ 	.word	0xffffffff
	.align		4
        /*0008*/ 	.word	0x00000000
	.align		4
        /*000c*/ 	.word	0xfffffffe
	.align		4
        /*0010*/ 	.word	0x00000000
	.align		4
        /*0014*/ 	.word	0xfffffffd
	.align		4
        /*0018*/ 	.word	0x00000000
	.align		4
        /*001c*/ 	.word	0xfffffffc


//--------------------- .text.triton_poi_fused_add_mul_0 --------------------------
	.section	.text.triton_poi_fused_add_mul_0,"ax",@progbits
	.align	128
        .global         triton_poi_fused_add_mul_0
        .type           triton_poi_fused_add_mul_0,@function
        .size           triton_poi_fused_add_mul_0,(.L_x_1 - triton_poi_fused_add_mul_0)
        .other          triton_poi_fused_add_mul_0,@"STO_CUDA_ENTRY STV_DEFAULT"
triton_poi_fused_add_mul_0:
.text.triton_poi_fused_add_mul_0:
[----:B------:R-:W0:Y:S02]  /*0000*/  LDC R1, c[0x0][0x28] ;  /* 0x00000a00ff017b82 */ /* 0x000e240000000800 */
[----:B------:R-:W1:Y:S01]  /*0010*/  S2R R0, SR_TID.X ;  /* 0x0000000000007919 */ /* 0x000e620000002100 */
[----:B------:R-:W-:Y:S01]  /*0020*/  ULDC.64 UR4, c[0x0][0x210] ;  /* 0x0000840000047ab9 */ /* 0x000fe20000000a00 */
[----:B------:R-:W2:Y:S01]  /*0030*/  LDC.64 R8, c[0x0][0x210] ;  /* 0x00008400ff087b82 */ /* 0x000ea20000000a00 */
[----:B------:R-:W-:Y:S01]  /*0040*/  CS2R R6, SRZ ;  /* 0x0000000000067805 */ /* 0x000fe2000001ff00 */
[----:B------:R-:W3:Y:S01]  /*0050*/  S2R R5, SR_CTAID.X ;  /* 0x0000000000057919 */ /* 0x000ee20000002500 */
[----:B-1----:R-:W-:-:S05]  /*0060*/  IMAD.SHL.U32 R0, R0, 0x2, RZ ;  /* 0x0000000200007824 */ /* 0x002fca00078e00ff */
[----:B------:R-:W-:-:S05]  /*0070*/  LOP3.LUT R0, R0, 0xfe, RZ, 0xc0, !PT ;  /* 0x000000fe00007812 */ /* 0x000fca00078ec0ff */
[----:B---3--:R-:W-:Y:S01]  /*0080*/  IMAD R0, R5, 0x100, R0 ;  /* 0x0000010005007824 */ /* 0x008fe200078e0200 */
[----:B------:R-:W-:-:S04]  /*0090*/  SHF.R.S32.HI R5, RZ, 0x17, R5 ;  /* 0x00000017ff057819 */ /* 0x000fc80000011405 */
[----:B------:R-:W-:Y:S02]  /*00a0*/  SHF.R.S32.HI R3, RZ, 0x1f, R0 ;  /* 0x0000001fff037819 */ /* 0x000fe40000011400 */
[----:B------:R-:W-:Y:S02]  /*00b0*/  ISETP.GE.AND P0, PT, R0, 0x100, PT ;  /* 0x000001000000780c */ /* 0x000fe40003f06270 */
[-C--:B------:R-:W-:Y:S02]  /*00c0*/  LEA.HI R12, R3, R0.reuse, RZ, 0x4 ;  /* 0x00000000030c7211 */ /* 0x080fe400078f20ff */
[----:B------:R-:W-:Y:S02]  /*00d0*/  SGXT R3, R5, 0x1 ;  /* 0x000000010503781a */ /* 0x000fe40000000200 */
[----:B------:R-:W-:Y:S02]  /*00e0*/  SHF.R.S32.HI R2, RZ, 0x4, R12 ;  /* 0x00000004ff027819 */ /* 0x000fe4000001140c */
[----:B------:R-:W-:-:S02]  /*00f0*/  LEA.HI R4, R3, R0, RZ, 0x6 ;  /* 0x0000000003047211 */ /* 0x000fc400078f30ff */
[----:B------:R-:W-:Y:S02]  /*0100*/  LEA.HI R3, R2, R2, RZ, 0x2 ;  /* 0x0000000202037211 */ /* 0x000fe400078f10ff */
[----:B------:R-:W-:Y:S02]  /*0110*/  SHF.R.S32.HI R4, RZ, 0x6, R4 ;  /* 0x00000006ff047819 */ /* 0x000fe40000011404 */
[----:B------:R-:W-:-:S03]  /*0120*/  LOP3.LUT R3, R3, 0xfffffffc, RZ, 0xc0, !PT ;  /* 0xfffffffc03037812 */ /* 0x000fc600078ec0ff */
[----:B------:R-:W-:Y:S02]  /*0130*/  IMAD.SHL.U32 R10, R4, 0x8, RZ ;  /* 0x00000008040a7824 */ /* 0x000fe400078e00ff */
[----:B------:R-:W-:Y:S01]  /*0140*/  IMAD.IADD R15, R2, 0x1, -R3 ;  /* 0x00000001020f7824 */ /* 0x000fe200078e0a03 */
[----:B------:R-:W1:Y:S02]  /*0150*/  LDC.64 R4, c[0x0][0x218] ;  /* 0x00008600ff047b82 */ /* 0x000e640000000a00 */
[--C-:B------:R-:W-:Y:S01]  /*0160*/  SHF.R.S32.HI R2, RZ, 0x1f, R10.reuse ;  /* 0x0000001fff027819 */ /* 0x100fe2000001140a */
[----:B------:R-:W-:Y:S01]  /*0170*/  IMAD.IADD R11, R15, 0x1, R10 ;  /* 0x000000010f0b7824 */ /* 0x000fe200078e020a */
[----:B------:R-:W-:-:S04]  /*0180*/  IADD3 R3, P1, R15, R10, RZ ;  /* 0x0000000a0f037210 */ /* 0x000fc80007f3e0ff */
[----:B------:R-:W-:Y:S02]  /*0190*/  LEA.HI.X.SX32 R2, R15, R2, 0x1, P1 ;  /* 0x000000020f027211 */ /* 0x000fe400008f0eff */
[----:B------:R-:W-:-:S04]  /*01a0*/  LEA R18, P1, R3, UR4, 0x2 ;  /* 0x0000000403127c11 */ /* 0x000fc8000f8210ff */
[----:B------:R-:W-:Y:S01]  /*01b0*/  LEA.HI.X R19, R3, UR5, R2, 0x2, P1 ;  /* 0x0000000503137c11 */ /* 0x000fe200088f1402 */
[----:B------:R-:W-:Y:S01]  /*01c0*/  VIADD R21, R15, 0x4 ;  /* 0x000000040f157836 */ /* 0x000fe20000000000 */
[----:B------:R-:W3:Y:S01]  /*01d0*/  LDC.64 R2, c[0x0][0x220] ;  /* 0x00008800ff027b82 */ /* 0x000ee20000000a00 */
[----:B------:R-:W-:Y:S01]  /*01e0*/  LOP3.LUT R17, R12, 0xfffffff0, RZ, 0xc0, !PT ;  /* 0xfffffff00c117812 */ /* 0x000fe200078ec0ff */
[----:B------:R-:W-:Y:S01]  /*01f0*/  HFMA2.MMA R16, -RZ, RZ, 0, 0 ;  /* 0x00000000ff107435 */ /* 0x000fe200000001ff */
[----:B--2---:R-:W-:Y:S01]  /*0200*/  IMAD.WIDE R8, R11, 0x4, R8 ;  /* 0x000000040b087825 */ /* 0x004fe200078e0208 */
[----:B------:R-:W-:Y:S01]  /*0210*/  ULDC.64 UR4, c[0x0][0x208] ;  /* 0x0000820000047ab9 */ /* 0x000fe20000000a00 */
[----:B------:R-:W-:Y:S01]  /*0220*/  MOV R12, RZ ;  /* 0x000000ff000c7202 */ /* 0x000fe20000000f00 */
[----:B------:R-:W2:Y:S01]  /*0230*/  @!P0 LDG.E.EL R7, desc[UR4][R18.64+0x10] ;  /* 0x0000100412078981 */ /* 0x000ea2000c2e1900 */
[----:B------:R-:W-:Y:S02]  /*0240*/  IMAD.IADD R17, R0, 0x1, -R17 ;  /* 0x0000000100117824 */ /* 0x000fe400078e0a11 */
[--C-:B-1----:R-:W-:Y:S01]  /*0250*/  IMAD.WIDE R10, R15, 0x4, R4.reuse ;  /* 0x000000040f0a7825 */ /* 0x102fe200078e0204 */
[----:B------:R-:W-:Y:S01]  /*0260*/  CS2R R14, SRZ ;  /* 0x00000000000e7805 */ /* 0x000fe2000001ff00 */
[----:B------:R3:W4:Y:S02]  /*0270*/  @!P0 LDG.E.EL R6, desc[UR4][R18.64+0x10] ;  /* 0x0000100412068981 */ /* 0x000724000c2e1900 */
[----:B------:R-:W-:-:S02]  /*0280*/  IMAD.WIDE.U32 R4, R21, 0x4, R4 ;  /* 0x0000000415047825 */ /* 0x000fc400078e0004 */
[----:B------:R-:W5:Y:S02]  /*0290*/  @!P0 LDG.E.EL R16, desc[UR4][R10.64] ;  /* 0x000000040a108981 */ /* 0x000f64000c2e1900 */
[----:B------:R-:W-:Y:S02]  /*02a0*/  IMAD.MOV.U32 R13, RZ, RZ, RZ ;  /* 0x000000ffff0d7224 */ /* 0x000fe400078e00ff */
[----:B------:R-:W-:Y:S01]  /*02b0*/  IMAD.MOV.U32 R21, RZ, RZ, RZ ;  /* 0x000000ffff157224 */ /* 0x000fe200078e00ff */
[----:B------:R1:W2:Y:S01]  /*02c0*/  @!P0 LDG.E.EL R14, desc[UR4][R10.64] ;  /* 0x000000040a0e8981 */ /* 0x0002a2000c2e1900 */
[----:B---3--:R-:W-:Y:S01]  /*02d0*/  IMAD.WIDE R18, R17, 0x4, R2 ;  /* 0x0000000411127825 */ /* 0x008fe200078e0202 */
[----:B------:R-:W-:Y:S02]  /*02e0*/  CS2R R2, SRZ ;  /* 0x0000000000027805 */ /* 0x000fe4000001ff00 */
[----:B------:R-:W5:Y:S04]  /*02f0*/  @!P0 LDG.E.EL R13, desc[UR4][R8.64] ;  /* 0x00000004080d8981 */ /* 0x000f68000c2e1900 */
[----:B------:R-:W2:Y:S01]  /*0300*/  @!P0 LDG.E.EL R15, desc[UR4][R8.64] ;  /* 0x00000004080f8981 */ /* 0x000ea2000c2e1900 */
[----:B-1----:R-:W1:Y:S03]  /*0310*/  LDC.64 R10, c[0x0][0x228] ;  /* 0x00008a00ff0a7b82 */ /* 0x002e660000000a00 */
[----:B------:R-:W3:Y:S04]  /*0320*/  @!P0 LDG.E.EL R12, desc[UR4][R4.64] ;  /* 0x00000004040c8981 */ /* 0x000ee8000c2e1900 */
[----:B------:R-:W4:Y:S04]  /*0330*/  @!P0 LDG.E.EL R21, desc[UR4][R4.64] ;  /* 0x0000000404158981 */ /* 0x000f28000c2e1900 */
[----:B------:R-:W4:Y:S01]  /*0340*/  @!P0 LDG.E.EL.64 R2, desc[UR4][R18.64] ;  /* 0x0000000412028981 */ /* 0x000f22000c2e1b00 */
[----:B-1----:R-:W-:-:S04]  /*0350*/  IMAD.WIDE R10, R0, 0x4, R10 ;  /* 0x00000004000a7825 */ /* 0x002fc800078e020a */
[----:B-----5:R-:W-:Y:S01]  /*0360*/  FADD R13, R16, R13 ;  /* 0x0000000d100d7221 */ /* 0x020fe20000000000 */
[----:B--2---:R-:W-:Y:S01]  /*0370*/  FADD R14, R14, R15 ;  /* 0x0000000f0e0e7221 */ /* 0x004fe20000000000 */
[----:B---3--:R-:W-:Y:S01]  /*0380*/  FADD R12, R12, R7 ;  /* 0x000000070c0c7221 */ /* 0x008fe20000000000 */
[----:B----4-:R-:W-:-:S03]  /*0390*/  FADD R21, R21, R6 ;  /* 0x0000000615157221 */ /* 0x010fc60000000000 */
[----:B------:R-:W-:Y:S01]  /*03a0*/  FFMA R2, R13, R2, R12 ;  /* 0x000000020d027223 */ /* 0x000fe2000000000c */
[----:B------:R-:W-:Y:S01]  /*03b0*/  FFMA R3, R14, R3, R21 ;  /* 0x000000030e037223 */ /* 0x000fe20000000015 */
[----:B------:R-:W-:Y:S06]  /*03c0*/  @P0 EXIT ;  /* 0x000000000000094d */ /* 0x000fec0003800000 */
[----:B------:R-:W-:Y:S01]  /*03d0*/  STG.E.64 desc[UR4][R10.64], R2 ;  /* 0x000000020a007986 */ /* 0x000fe2000c101b04 */
[----:B------:R-:W-:Y:S05]  /*03e0*/  EXIT ;  /* 0x000000000000794d */ /* 0x000fea0003800000 */
.L_x_0:
[----:B------:R-:W-:-:S00]  /*03f0*/  BRA `(.L_x_0) ;  /* 0xfffffffc00fc7947 */ /* 0x000fc0000383ffff */
[----:B------:R-:W-:-:S00]  /*0400*/  NOP ;  /* 0x0000000000007918 */ /* 0x000fc00000000000 */
[----:B------:R-:W-:-:S00]  /*0410*/  NOP ;  /* 0x0000000000007918 */ /* 0x000fc00000000000 */
[----:B------:R-:W-:-:S00]  /*0420*/  NOP ;  /* 0x0000000000007918 */ /* 0x000fc00000000000 */
[----:B------:R-:W-:-:S00]  /*0430*/  NOP ;  /* 0x0000000000007918 */ /* 0x000fc00000000000 */
[----:B------:R-:W-:-:S00]  /*0440*/  NOP ;  /* 0x0000000000007918 */ /* 0x000fc00000000000 */
[----:B------:R-:W-:-:S00]  /*0450*/  NOP ;  /* 0x0000000000007918 */ /* 0x000fc00000000000 */
[----:B------:R-:W-:-:S00]  /*0460*/  NOP ;  /* 0x0000000000007918 */ /* 0x000fc00000000000 */
[----:B------:R-:W-:-:S00]  /*0470*/  NOP ;  /* 0x0000000000007918 */ /* 0x000fc00000000000 */
.L_x_1:


//--------------------- .nv.constant0.triton_poi_fused_add_mul_0 --------------------------
	.section	.nv.constant0.triton_poi_fused_add_mul_0,"a",@progbits
	.sectionflags	@""
	.align	4
.nv.constant0.triton_poi_fused_add_mul_0:
	.zero		564
